//
// Generated by NVIDIA NVVM Compiler
//
// Compiler Build ID: CL-36424714
// Cuda compilation tools, release 13.0, V13.0.88
// Based on NVVM 20.0.0
//

.version 9.0
.target sm_100
.address_size 64

	// .globl	_Z11noop_kernelPfm

.visible .entry _Z11noop_kernelPfm(
	.param .u64 .ptr .align 1 _Z11noop_kernelPfm_param_0,
	.param .u64 _Z11noop_kernelPfm_param_1
)
{
	.reg .pred 	%p<2>;
	.reg .b32 	%r<5>;
	.reg .b32 	%f<3>;
	.reg .b64 	%rd<7>;

	ld.param.u64 	%rd2, [_Z11noop_kernelPfm_param_0];
	ld.param.u64 	%rd3, [_Z11noop_kernelPfm_param_1];
	mov.u32 	%r1, %ctaid.x;
	mov.u32 	%r2, %ntid.x;
	mov.u32 	%r3, %tid.x;
	mad.lo.s32 	%r4, %r1, %r2, %r3;
	cvt.u64.u32 	%rd1, %r4;
	setp.le.u64 	%p1, %rd3, %rd1;
	@%p1 bra 	$L__BB0_2;
	cvta.to.global.u64 	%rd4, %rd2;
	shl.b64 	%rd5, %rd1, 2;
	add.s64 	%rd6, %rd4, %rd5;
	ld.global.f32 	%f1, [%rd6];
	mul.f32 	%f2, %f1, 0f3F800001;
	st.global.f32 	[%rd6], %f2;
$L__BB0_2:
	ret;

}


// ===== COMPILED SASS (sm_100) =====

	.target	sm_100

	.elftype	@"ET_EXEC"


//--------------------- .note.nv.tkinfo           --------------------------
	.section	.note.nv.tkinfo,"",@"SHT_NOTE"
	.sectionflags	@"SHF_NOTE_NV_TKINFO"
	.tkinfo
        /*0018*/ 	.word	0x00000002
        /*0030*/ 	.string	""
        /*0030*/ 	.string	"ptxas"
        /*0030*/ 	.string	"Cuda compilation tools, release 13.0, V13.0.88"
        /*0030*/ 	.string	"Build cuda_13.0.r13.0/compiler.36424714_0"
        /*0030*/ 	.string	"-arch sm_100 -m 64 "



//--------------------- .note.nv.cuinfo           --------------------------
	.section	.note.nv.cuinfo,"",@"SHT_NOTE"
	.sectionflags	@"SHF_NOTE_NV_CUINFO"
        /*0018*/ 	.short	0x0002
        /*001a*/ 	.short	0x0064
        /*001c*/ 	.short	0x0082
	.zero		2


//--------------------- .nv.info                  --------------------------
	.section	.nv.info,"",@"SHT_CUDA_INFO"
	.align	4


	//----- nvinfo : EIATTR_REGCOUNT
	.align		4
        /*0000*/ 	.byte	0x04, 0x2f
        /*0002*/ 	.short	(.L_1 - .L_0)
	.align		4
.L_0:
        /*0004*/ 	.word	index@(_Z11noop_kernelPfm)
        /*0008*/ 	.word	0x00000008


	//----- nvinfo : EIATTR_FRAME_SIZE
	.align		4
.L_1:
        /*000c*/ 	.byte	0x04, 0x11
        /*000e*/ 	.short	(.L_3 - .L_2)
	.align		4
.L_2:
        /*0010*/ 	.word	index@(_Z11noop_kernelPfm)
        /*0014*/ 	.word	0x00000000


	//----- nvinfo : EIATTR_MIN_STACK_SIZE
	.align		4
.L_3:
        /*0018*/ 	.byte	0x04, 0x12
        /*001a*/ 	.short	(.L_5 - .L_4)
	.align		4
.L_4:
        /*001c*/ 	.word	index@(_Z11noop_kernelPfm)
        /*0020*/ 	.word	0x00000000
.L_5:


//--------------------- .nv.compat                --------------------------
	.section	.nv.compat,"",@"SHT_CUDA_COMPAT_INFO"
	.align	4
        /*0000*/ 	.byte	0x02, 0x09, 0x00, 0x00, 0x02, 0x02, 0x01, 0x00, 0x02, 0x05, 0x05, 0x00, 0x03, 0x07, 0x01, 0x01
        /*0010*/ 	.byte	0x02, 0x03, 0x00, 0x00, 0x02, 0x06, 0x01, 0x00, 0x04, 0x0b, 0x08, 0x00, 0x09, 0x00, 0x00, 0x00
        /*0020*/ 	.byte	0x00, 0x00, 0x00, 0x00


//--------------------- .nv.info._Z11noop_kernelPfm --------------------------
	.section	.nv.info._Z11noop_kernelPfm,"",@"SHT_CUDA_INFO"
	.sectionflags	@""
	.align	4


	//----- nvinfo : EIATTR_CUDA_API_VERSION
	.align		4
        /*0000*/ 	.byte	0x04, 0x37
        /*0002*/ 	.short	(.L_7 - .L_6)
.L_6:
        /*0004*/ 	.word	0x00000082


	//----- nvinfo : EIATTR_KPARAM_INFO
	.align		4
.L_7:
        /*0008*/ 	.byte	0x04, 0x17
        /*000a*/ 	.short	(.L_9 - .L_8)
.L_8:
        /*000c*/ 	.word	0x00000000
        /*0010*/ 	.short	0x0001
        /*0012*/ 	.short	0x0008
        /*0014*/ 	.byte	0x00, 0xf0, 0x21, 0x00


	//----- nvinfo : EIATTR_KPARAM_INFO
	.align		4
.L_9:
        /*0018*/ 	.byte	0x04, 0x17
        /*001a*/ 	.short	(.L_11 - .L_10)
.L_10:
        /*001c*/ 	.word	0x00000000
        /*0020*/ 	.short	0x0000
        /*0022*/ 	.short	0x0000
        /*0024*/ 	.byte	0x00, 0xf5, 0x21, 0x00


	//----- nvinfo : EIATTR_SPARSE_MMA_MASK
	.align		4
.L_11:
        /*0028*/ 	.byte	0x03, 0x50
        /*002a*/ 	.short	0x0000


	//----- nvinfo : EIATTR_MAXREG_COUNT
	.align		4
        /*002c*/ 	.byte	0x03, 0x1b
        /*002e*/ 	.short	0x00ff


	//----- nvinfo : EIATTR_MERCURY_ISA_VERSION
	.align		4
        /*0030*/ 	.byte	0x03, 0x5f
        /*0032*/ 	.short	0x0101


	//----- nvinfo : EIATTR_VRC_CTA_INIT_COUNT
	.align		4
        /*0034*/ 	.byte	0x02, 0x4a
	.zero		1
	.zero		1


	//----- nvinfo : EIATTR_EXIT_INSTR_OFFSETS
	.align		4
        /*0038*/ 	.byte	0x04, 0x1c
        /*003a*/ 	.short	(.L_13 - .L_12)


	//   ....[0]....
.L_12:
        /*003c*/ 	.word	0x00000080


	//   ....[1]....
        /*0040*/ 	.word	0x00000100


	//----- nvinfo : EIATTR_CBANK_PARAM_SIZE
	.align		4
.L_13:
        /*0044*/ 	.byte	0x03, 0x19
        /*0046*/ 	.short	0x0010


	//----- nvinfo : EIATTR_PARAM_CBANK
	.align		4
        /*0048*/ 	.byte	0x04, 0x0a
        /*004a*/ 	.short	(.L_15 - .L_14)
	.align		4
.L_14:
        /*004c*/ 	.word	index@(.nv.constant0._Z11noop_kernelPfm)
        /*0050*/ 	.short	0x0380
        /*0052*/ 	.short	0x0010


	//----- nvinfo : EIATTR_SW_WAR
	.align		4
.L_15:
        /*0054*/ 	.byte	0x04, 0x36
        /*0056*/ 	.short	(.L_17 - .L_16)
.L_16:
        /*0058*/ 	.word	0x00000008
.L_17:


//--------------------- .nv.callgraph             --------------------------
	.section	.nv.callgraph,"",@"SHT_CUDA_CALLGRAPH"
	.align	4
	.sectionentsize	8
	.align		4
        /*0000*/ 	.word	0x00000000
	.align		4
        /*0004*/ 	.word	0xffffffff
	.align		4
        /*0008*/ 	.word	0x00000000
	.align		4
        /*000c*/ 	.word	0xfffffffe
	.align		4
        /*0010*/ 	.word	0x00000000
	.align		4
        /*0014*/ 	.word	0xfffffffd
	.align		4
        /*0018*/ 	.word	0x00000000
	.align		4
        /*001c*/ 	.word	0xfffffffc


//--------------------- .text._Z11noop_kernelPfm  --------------------------
	.section	.text._Z11noop_kernelPfm,"ax",@progbits
	.align	128
        .global         _Z11noop_kernelPfm
        .type           _Z11noop_kernelPfm,@function
        .size           _Z11noop_kernelPfm,(.L_x_1 - _Z11noop_kernelPfm)
        .other          _Z11noop_kernelPfm,@"STO_CUDA_ENTRY STV_DEFAULT"
_Z11noop_kernelPfm:
.text._Z11noop_kernelPfm:
[----:B------:R-:W-:Y:S01]  /*0000*/  LDC R1, c[0x0][0x37c] ;  /* 0x0000df00ff017b82 */ /* 0x000fe20000000800 */
[----:B------:R-:W0:Y:S07]  /*0010*/  S2R R3, SR_TID.X ;  /* 0x0000000000037919 */ /* 0x000e2e0000002100 */
[----:B------:R-:W0:Y:S01]  /*0020*/  S2UR UR4, SR_CTAID.X ;  /* 0x00000000000479c3 */ /* 0x000e220000002500 */
[----:B------:R-:W1:Y:S07]  /*0030*/  LDCU.64 UR6, c[0x0][0x388] ;  /* 0x00007100ff0677ac */ /* 0x000e6e0008000a00 */
[----:B------:R-:W0:Y:S02]  /*0040*/  LDC R0, c[0x0][0x360] ;  /* 0x0000d800ff007b82 */ /* 0x000e240000000800 */
[----:B0-----:R-:W-:-:S05]  /*0050*/  IMAD R0, R0, UR4, R3 ;  /* 0x0000000400007c24 */ /* 0x001fca000f8e0203 */
[----:B-1----:R-:W-:-:S04]  /*0060*/  ISETP.GE.U32.AND P0, PT, R0, UR6, PT ;  /* 0x0000000600007c0c */ /* 0x002fc8000bf06070 */
[----:B------:R-:W-:-:S13]  /*0070*/  ISETP.GE.U32.AND.EX P0, PT, RZ, UR7, PT, P0 ;  /* 0x00000007ff007c0c */ /* 0x000fda000bf06100 */
[----:B------:R-:W-:Y:S05]  /*0080*/  @P0 EXIT ;  /* 0x000000000000094d */ /* 0x000fea0003800000 */
[----:B------:R-:W0:Y:S01]  /*0090*/  LDCU.64 UR6, c[0x0][0x380] ;  /* 0x00007000ff0677ac */ /* 0x000e220008000a00 */
[----:B------:R-:W1:Y:S01]  /*00a0*/  LDCU.64 UR4, c[0x0][0x358] ;  /* 0x00006b00ff0477ac */ /* 0x000e620008000a00 */
[----:B0-----:R-:W-:-:S04]  /*00b0*/  LEA R2, P0, R0, UR6, 0x2 ;  /* 0x0000000600027c11 */ /* 0x001fc8000f8010ff */
[----:B------:R-:W-:-:S05]  /*00c0*/  LEA.HI.X R3, R0, UR7, RZ, 0x2, P0 ;  /* 0x0000000700037c11 */ /* 0x000fca00080f14ff */
[----:B-1----:R-:W2:Y:S02]  /*00d0*/  LDG.E R0, desc[UR4][R2.64] ;  /* 0x0000000402007981 */ /* 0x002ea4000c1e1900 */
[----:B--2---:R-:W-:-:S05]  /*00e0*/  FMUL R5, R0, 1.0000001192092895508 ;  /* 0x3f80000100057820 */ /* 0x004fca0000400000 */
[----:B------:R-:W-:Y:S01]  /*00f0*/  STG.E desc[UR4][R2.64], R5 ;  /* 0x0000000502007986 */ /* 0x000fe2000c101904 */
[----:B------:R-:W-:Y:S05]  /*0100*/  EXIT ;  /* 0x000000000000794d */ /* 0x000fea0003800000 */
.L_x_0:
[----:B------:R-:W-:-:S00]  /*0110*/  BRA `(.L_x_0) ;  /* 0xfffffffc00fc7947 */ /* 0x000fc0000383ffff */
[----:B------:R-:W-:-:S00]  /*0120*/  NOP ;  /* 0x0000000000007918 */ /* 0x000fc00000000000 */
        /* <DEDUP_REMOVED lines=13> */
.L_x_1:


//--------------------- .nv.shared.reserved.0     --------------------------
	.section	.nv.shared.reserved.0,"aw",@nobits
	.weak		__nv_reservedSMEM_offset_0_alias
	.size		__nv_reservedSMEM_offset_0_alias, 0, 64
	.other		__nv_reservedSMEM_offset_0_alias,@"STO_CUDA_RESERVED_SHARED STV_DEFAULT"
__nv_reservedSMEM_offset_0_alias:
	.zero		0
	.zero		64


//--------------------- .nv.constant0._Z11noop_kernelPfm --------------------------
	.section	.nv.constant0._Z11noop_kernelPfm,"a",@progbits
	.sectionflags	@""
	.align	4
.nv.constant0._Z11noop_kernelPfm:
	.zero		912


//--------------------- SYMBOLS --------------------------

	.type		.nv.reservedSmem.offset0,@object
	.size		.nv.reservedSmem.offset0,0x4
